//
// Generated by NVIDIA NVVM Compiler
//
// Compiler Build ID: CL-36424714
// Cuda compilation tools, release 13.0, V13.0.88
// Based on NVVM 20.0.0
//

.version 9.0
.target sm_100
.address_size 64

	// .globl	_Z13computeKernelPKfS0_Pfffm

.visible .entry _Z13computeKernelPKfS0_Pfffm(
	.param .u64 .ptr .align 1 _Z13computeKernelPKfS0_Pfffm_param_0,
	.param .u64 .ptr .align 1 _Z13computeKernelPKfS0_Pfffm_param_1,
	.param .u64 .ptr .align 1 _Z13computeKernelPKfS0_Pfffm_param_2,
	.param .f32 _Z13computeKernelPKfS0_Pfffm_param_3,
	.param .f32 _Z13computeKernelPKfS0_Pfffm_param_4,
	.param .u64 _Z13computeKernelPKfS0_Pfffm_param_5
)
{
	.reg .pred 	%p<2>;
	.reg .b32 	%r<5>;
	.reg .b32 	%f<7>;
	.reg .b64 	%rd<13>;

	ld.param.u64 	%rd2, [_Z13computeKernelPKfS0_Pfffm_param_0];
	ld.param.u64 	%rd3, [_Z13computeKernelPKfS0_Pfffm_param_1];
	ld.param.u64 	%rd4, [_Z13computeKernelPKfS0_Pfffm_param_2];
	ld.param.f32 	%f1, [_Z13computeKernelPKfS0_Pfffm_param_3];
	ld.param.f32 	%f2, [_Z13computeKernelPKfS0_Pfffm_param_4];
	ld.param.u64 	%rd5, [_Z13computeKernelPKfS0_Pfffm_param_5];
	mov.u32 	%r1, %ctaid.x;
	mov.u32 	%r2, %ntid.x;
	mov.u32 	%r3, %tid.x;
	mad.lo.s32 	%r4, %r1, %r2, %r3;
	cvt.u64.u32 	%rd1, %r4;
	setp.le.u64 	%p1, %rd5, %rd1;
	@%p1 bra 	$L__BB0_2;
	cvta.to.global.u64 	%rd6, %rd2;
	cvta.to.global.u64 	%rd7, %rd3;
	cvta.to.global.u64 	%rd8, %rd4;
	shl.b64 	%rd9, %rd1, 2;
	add.s64 	%rd10, %rd6, %rd9;
	ld.global.f32 	%f3, [%rd10];
	add.s64 	%rd11, %rd7, %rd9;
	ld.global.f32 	%f4, [%rd11];
	mul.f32 	%f5, %f2, %f4;
	fma.rn.f32 	%f6, %f1, %f3, %f5;
	add.s64 	%rd12, %rd8, %rd9;
	st.global.f32 	[%rd12], %f6;
$L__BB0_2:
	ret;

}


// ===== COMPILED SASS (sm_100) =====

	.target	sm_100

	.elftype	@"ET_EXEC"


//--------------------- .note.nv.tkinfo           --------------------------
	.section	.note.nv.tkinfo,"",@"SHT_NOTE"
	.sectionflags	@"SHF_NOTE_NV_TKINFO"
	.tkinfo
        /*0018*/ 	.word	0x00000002
        /*0030*/ 	.string	""
        /*0030*/ 	.string	"ptxas"
        /*0030*/ 	.string	"Cuda compilation tools, release 13.0, V13.0.88"
        /*0030*/ 	.string	"Build cuda_13.0.r13.0/compiler.36424714_0"
        /*0030*/ 	.string	"-arch sm_100 -m 64 "



//--------------------- .note.nv.cuinfo           --------------------------
	.section	.note.nv.cuinfo,"",@"SHT_NOTE"
	.sectionflags	@"SHF_NOTE_NV_CUINFO"
        /*0018*/ 	.short	0x0002
        /*001a*/ 	.short	0x0064
        /*001c*/ 	.short	0x0082
	.zero		2


//--------------------- .nv.info                  --------------------------
	.section	.nv.info,"",@"SHT_CUDA_INFO"
	.align	4


	//----- nvinfo : EIATTR_REGCOUNT
	.align		4
        /*0000*/ 	.byte	0x04, 0x2f
        /*0002*/ 	.short	(.L_1 - .L_0)
	.align		4
.L_0:
        /*0004*/ 	.word	index@(_Z13computeKernelPKfS0_Pfffm)
        /*0008*/ 	.word	0x0000000c


	//----- nvinfo : EIATTR_FRAME_SIZE
	.align		4
.L_1:
        /*000c*/ 	.byte	0x04, 0x11
        /*000e*/ 	.short	(.L_3 - .L_2)
	.align		4
.L_2:
        /*0010*/ 	.word	index@(_Z13computeKernelPKfS0_Pfffm)
        /*0014*/ 	.word	0x00000000


	//----- nvinfo : EIATTR_MIN_STACK_SIZE
	.align		4
.L_3:
        /*0018*/ 	.byte	0x04, 0x12
        /*001a*/ 	.short	(.L_5 - .L_4)
	.align		4
.L_4:
        /*001c*/ 	.word	index@(_Z13computeKernelPKfS0_Pfffm)
        /*0020*/ 	.word	0x00000000
.L_5:


//--------------------- .nv.compat                --------------------------
	.section	.nv.compat,"",@"SHT_CUDA_COMPAT_INFO"
	.align	4
        /*0000*/ 	.byte	0x02, 0x09, 0x00, 0x00, 0x02, 0x02, 0x01, 0x00, 0x02, 0x05, 0x05, 0x00, 0x03, 0x07, 0x01, 0x01
        /*0010*/ 	.byte	0x02, 0x03, 0x00, 0x00, 0x02, 0x06, 0x01, 0x00, 0x04, 0x0b, 0x08, 0x00, 0x09, 0x00, 0x00, 0x00
        /*0020*/ 	.byte	0x00, 0x00, 0x00, 0x00


//--------------------- .nv.info._Z13computeKernelPKfS0_Pfffm --------------------------
	.section	.nv.info._Z13computeKernelPKfS0_Pfffm,"",@"SHT_CUDA_INFO"
	.sectionflags	@""
	.align	4


	//----- nvinfo : EIATTR_CUDA_API_VERSION
	.align		4
        /*0000*/ 	.byte	0x04, 0x37
        /*0002*/ 	.short	(.L_7 - .L_6)
.L_6:
        /*0004*/ 	.word	0x00000082


	//----- nvinfo : EIATTR_KPARAM_INFO
	.align		4
.L_7:
        /*0008*/ 	.byte	0x04, 0x17
        /*000a*/ 	.short	(.L_9 - .L_8)
.L_8:
        /*000c*/ 	.word	0x00000000
        /*0010*/ 	.short	0x0005
        /*0012*/ 	.short	0x0020
        /*0014*/ 	.byte	0x00, 0xf0, 0x21, 0x00


	//----- nvinfo : EIATTR_KPARAM_INFO
	.align		4
.L_9:
        /*0018*/ 	.byte	0x04, 0x17
        /*001a*/ 	.short	(.L_11 - .L_10)
.L_10:
        /*001c*/ 	.word	0x00000000
        /*0020*/ 	.short	0x0004
        /*0022*/ 	.short	0x001c
        /*0024*/ 	.byte	0x00, 0xf0, 0x11, 0x00


	//----- nvinfo : EIATTR_KPARAM_INFO
	.align		4
.L_11:
        /*0028*/ 	.byte	0x04, 0x17
        /*002a*/ 	.short	(.L_13 - .L_12)
.L_12:
        /*002c*/ 	.word	0x00000000
        /*0030*/ 	.short	0x0003
        /*0032*/ 	.short	0x0018
        /*0034*/ 	.byte	0x00, 0xf0, 0x11, 0x00


	//----- nvinfo : EIATTR_KPARAM_INFO
	.align		4
.L_13:
        /*0038*/ 	.byte	0x04, 0x17
        /*003a*/ 	.short	(.L_15 - .L_14)
.L_14:
        /*003c*/ 	.word	0x00000000
        /*0040*/ 	.short	0x0002
        /*0042*/ 	.short	0x0010
        /*0044*/ 	.byte	0x00, 0xf5, 0x21, 0x00


	//----- nvinfo : EIATTR_KPARAM_INFO
	.align		4
.L_15:
        /*0048*/ 	.byte	0x04, 0x17
        /*004a*/ 	.short	(.L_17 - .L_16)
.L_16:
        /*004c*/ 	.word	0x00000000
        /*0050*/ 	.short	0x0001
        /*0052*/ 	.short	0x0008
        /*0054*/ 	.byte	0x00, 0xf5, 0x21, 0x00


	//----- nvinfo : EIATTR_KPARAM_INFO
	.align		4
.L_17:
        /*0058*/ 	.byte	0x04, 0x17
        /*005a*/ 	.short	(.L_19 - .L_18)
.L_18:
        /*005c*/ 	.word	0x00000000
        /*0060*/ 	.short	0x0000
        /*0062*/ 	.short	0x0000
        /*0064*/ 	.byte	0x00, 0xf5, 0x21, 0x00


	//----- nvinfo : EIATTR_SPARSE_MMA_MASK
	.align		4
.L_19:
        /*0068*/ 	.byte	0x03, 0x50
        /*006a*/ 	.short	0x0000


	//----- nvinfo : EIATTR_MAXREG_COUNT
	.align		4
        /*006c*/ 	.byte	0x03, 0x1b
        /*006e*/ 	.short	0x00ff


	//----- nvinfo : EIATTR_MERCURY_ISA_VERSION
	.align		4
        /*0070*/ 	.byte	0x03, 0x5f
        /*0072*/ 	.short	0x0101


	//----- nvinfo : EIATTR_VRC_CTA_INIT_COUNT
	.align		4
        /*0074*/ 	.byte	0x02, 0x4a
	.zero		1
	.zero		1


	//----- nvinfo : EIATTR_EXIT_INSTR_OFFSETS
	.align		4
        /*0078*/ 	.byte	0x04, 0x1c
        /*007a*/ 	.short	(.L_21 - .L_20)


	//   ....[0]....
.L_20:
        /*007c*/ 	.word	0x00000080


	//   ....[1]....
        /*0080*/ 	.word	0x00000190


	//----- nvinfo : EIATTR_CBANK_PARAM_SIZE
	.align		4
.L_21:
        /*0084*/ 	.byte	0x03, 0x19
        /*0086*/ 	.short	0x0028


	//----- nvinfo : EIATTR_PARAM_CBANK
	.align		4
        /*0088*/ 	.byte	0x04, 0x0a
        /*008a*/ 	.short	(.L_23 - .L_22)
	.align		4
.L_22:
        /*008c*/ 	.word	index@(.nv.constant0._Z13computeKernelPKfS0_Pfffm)
        /*0090*/ 	.short	0x0380
        /*0092*/ 	.short	0x0028


	//----- nvinfo : EIATTR_SW_WAR
	.align		4
.L_23:
        /*0094*/ 	.byte	0x04, 0x36
        /*0096*/ 	.short	(.L_25 - .L_24)
.L_24:
        /*0098*/ 	.word	0x00000008
.L_25:


//--------------------- .nv.callgraph             --------------------------
	.section	.nv.callgraph,"",@"SHT_CUDA_CALLGRAPH"
	.align	4
	.sectionentsize	8
	.align		4
        /*0000*/ 	.word	0x00000000
	.align		4
        /*0004*/ 	.word	0xffffffff
	.align		4
        /*0008*/ 	.word	0x00000000
	.align		4
        /*000c*/ 	.word	0xfffffffe
	.align		4
        /*0010*/ 	.word	0x00000000
	.align		4
        /*0014*/ 	.word	0xfffffffd
	.align		4
        /*0018*/ 	.word	0x00000000
	.align		4
        /*001c*/ 	.word	0xfffffffc


//--------------------- .text._Z13computeKernelPKfS0_Pfffm --------------------------
	.section	.text._Z13computeKernelPKfS0_Pfffm,"ax",@progbits
	.align	128
        .global         _Z13computeKernelPKfS0_Pfffm
        .type           _Z13computeKernelPKfS0_Pfffm,@function
        .size           _Z13computeKernelPKfS0_Pfffm,(.L_x_1 - _Z13computeKernelPKfS0_Pfffm)
        .other          _Z13computeKernelPKfS0_Pfffm,@"STO_CUDA_ENTRY STV_DEFAULT"
_Z13computeKernelPKfS0_Pfffm:
.text._Z13computeKernelPKfS0_Pfffm:
[----:B------:R-:W-:Y:S01]  /*0000*/  LDC R1, c[0x0][0x37c] ;  /* 0x0000df00ff017b82 */ /* 0x000fe20000000800 */
[----:B------:R-:W0:Y:S07]  /*0010*/  S2R R3, SR_TID.X ;  /* 0x0000000000037919 */ /* 0x000e2e0000002100 */
[----:B------:R-:W0:Y:S01]  /*0020*/  S2UR UR4, SR_CTAID.X ;  /* 0x00000000000479c3 */ /* 0x000e220000002500 */
[----:B------:R-:W1:Y:S07]  /*0030*/  LDCU.64 UR6, c[0x0][0x3a0] ;  /* 0x00007400ff0677ac */ /* 0x000e6e0008000a00 */
[----:B------:R-:W0:Y:S02]  /*0040*/  LDC R0, c[0x0][0x360] ;  /* 0x0000d800ff007b82 */ /* 0x000e240000000800 */
[----:B0-----:R-:W-:-:S05]  /*0050*/  IMAD R0, R0, UR4, R3 ;  /* 0x0000000400007c24 */ /* 0x001fca000f8e0203 */
[----:B-1----:R-:W-:-:S04]  /*0060*/  ISETP.GE.U32.AND P0, PT, R0, UR6, PT ;  /* 0x0000000600007c0c */ /* 0x002fc8000bf06070 */
[----:B------:R-:W-:-:S13]  /*0070*/  ISETP.GE.U32.AND.EX P0, PT, RZ, UR7, PT, P0 ;  /* 0x00000007ff007c0c */ /* 0x000fda000bf06100 */
[----:B------:R-:W-:Y:S05]  /*0080*/  @P0 EXIT ;  /* 0x000000000000094d */ /* 0x000fea0003800000 */
[----:B------:R-:W0:Y:S01]  /*0090*/  LDCU.128 UR8, c[0x0][0x380] ;  /* 0x00007000ff0877ac */ /* 0x000e220008000c00 */
[----:B------:R-:W-:Y:S01]  /*00a0*/  IMAD.SHL.U32 R6, R0, 0x4, RZ ;  /* 0x0000000400067824 */ /* 0x000fe200078e00ff */
[----:B------:R-:W-:Y:S01]  /*00b0*/  SHF.R.U32.HI R0, RZ, 0x1e, R0 ;  /* 0x0000001eff007819 */ /* 0x000fe20000011600 */
[----:B------:R-:W1:Y:S03]  /*00c0*/  LDCU.64 UR4, c[0x0][0x358] ;  /* 0x00006b00ff0477ac */ /* 0x000e660008000a00 */
[C---:B0-----:R-:W-:Y:S02]  /*00d0*/  IADD3 R4, P1, PT, R6.reuse, UR10, RZ ;  /* 0x0000000a06047c10 */ /* 0x041fe4000ff3e0ff */
[----:B------:R-:W-:Y:S02]  /*00e0*/  IADD3 R2, P0, PT, R6, UR8, RZ ;  /* 0x0000000806027c10 */ /* 0x000fe4000ff1e0ff */
[----:B------:R-:W-:-:S02]  /*00f0*/  IADD3.X R5, PT, PT, R0, UR11, RZ, P1, !PT ;  /* 0x0000000b00057c10 */ /* 0x000fc40008ffe4ff */
[----:B------:R-:W-:Y:S01]  /*0100*/  IADD3.X R3, PT, PT, R0, UR9, RZ, P0, !PT ;  /* 0x0000000900037c10 */ /* 0x000fe200087fe4ff */
[----:B------:R-:W0:Y:S02]  /*0110*/  LDCU.128 UR8, c[0x0][0x390] ;  /* 0x00007200ff0877ac */ /* 0x000e240008000c00 */
[----:B-1----:R-:W2:Y:S04]  /*0120*/  LDG.E R4, desc[UR4][R4.64] ;  /* 0x0000000404047981 */ /* 0x002ea8000c1e1900 */
[----:B------:R-:W3:Y:S01]  /*0130*/  LDG.E R2, desc[UR4][R2.64] ;  /* 0x0000000402027981 */ /* 0x000ee2000c1e1900 */
[----:B0-----:R-:W-:-:S04]  /*0140*/  IADD3 R6, P0, PT, R6, UR8, RZ ;  /* 0x0000000806067c10 */ /* 0x001fc8000ff1e0ff */
[----:B------:R-:W-:Y:S01]  /*0150*/  IADD3.X R7, PT, PT, R0, UR9, RZ, P0, !PT ;  /* 0x0000000900077c10 */ /* 0x000fe200087fe4ff */
[----:B--2---:R-:W-:-:S04]  /*0160*/  FMUL R9, R4, UR11 ;  /* 0x0000000b04097c20 */ /* 0x004fc80008400000 */
[----:B---3--:R-:W-:-:S05]  /*0170*/  FFMA R9, R2, UR10, R9 ;  /* 0x0000000a02097c23 */ /* 0x008fca0008000009 */
[----:B------:R-:W-:Y:S01]  /*0180*/  STG.E desc[UR4][R6.64], R9 ;  /* 0x0000000906007986 */ /* 0x000fe2000c101904 */
[----:B------:R-:W-:Y:S05]  /*0190*/  EXIT ;  /* 0x000000000000794d */ /* 0x000fea0003800000 */
.L_x_0:
[----:B------:R-:W-:-:S00]  /*01a0*/  BRA `(.L_x_0) ;  /* 0xfffffffc00fc7947 */ /* 0x000fc0000383ffff */
[----:B------:R-:W-:-:S00]  /*01b0*/  NOP ;  /* 0x0000000000007918 */ /* 0x000fc00000000000 */
        /* <DEDUP_REMOVED lines=12> */
.L_x_1:


//--------------------- .nv.shared.reserved.0     --------------------------
	.section	.nv.shared.reserved.0,"aw",@nobits
	.weak		__nv_reservedSMEM_offset_0_alias
	.size		__nv_reservedSMEM_offset_0_alias, 0, 64
	.other		__nv_reservedSMEM_offset_0_alias,@"STO_CUDA_RESERVED_SHARED STV_DEFAULT"
__nv_reservedSMEM_offset_0_alias:
	.zero		0
	.zero		64


//--------------------- .nv.constant0._Z13computeKernelPKfS0_Pfffm --------------------------
	.section	.nv.constant0._Z13computeKernelPKfS0_Pfffm,"a",@progbits
	.sectionflags	@""
	.align	4
.nv.constant0._Z13computeKernelPKfS0_Pfffm:
	.zero		936


//--------------------- SYMBOLS --------------------------

	.type		.nv.reservedSmem.offset0,@object
	.size		.nv.reservedSmem.offset0,0x4
